//
// Generated by NVIDIA NVVM Compiler
//
// Compiler Build ID: CL-36424714
// Cuda compilation tools, release 13.0, V13.0.88
// Based on NVVM 20.0.0
//

.version 9.0
.target sm_100
.address_size 64

	// .globl	_Z18generate_decryptedPiS_S_x

.visible .entry _Z18generate_decryptedPiS_S_x(
	.param .u64 .ptr .align 1 _Z18generate_decryptedPiS_S_x_param_0,
	.param .u64 .ptr .align 1 _Z18generate_decryptedPiS_S_x_param_1,
	.param .u64 .ptr .align 1 _Z18generate_decryptedPiS_S_x_param_2,
	.param .u64 _Z18generate_decryptedPiS_S_x_param_3
)
{
	.reg .pred 	%p<2>;
	.reg .b32 	%r<8>;
	.reg .b64 	%rd<14>;

	ld.param.u64 	%rd2, [_Z18generate_decryptedPiS_S_x_param_0];
	ld.param.u64 	%rd3, [_Z18generate_decryptedPiS_S_x_param_1];
	ld.param.u64 	%rd4, [_Z18generate_decryptedPiS_S_x_param_2];
	ld.param.u64 	%rd5, [_Z18generate_decryptedPiS_S_x_param_3];
	mov.u32 	%r1, %ctaid.x;
	mov.u32 	%r2, %ntid.x;
	mov.u32 	%r3, %tid.x;
	mad.lo.s32 	%r4, %r1, %r2, %r3;
	cvt.u64.u32 	%rd1, %r4;
	shr.u64 	%rd6, %rd5, 2;
	setp.lt.u64 	%p1, %rd6, %rd1;
	@%p1 bra 	$L__BB0_2;
	cvta.to.global.u64 	%rd7, %rd2;
	cvta.to.global.u64 	%rd8, %rd3;
	cvta.to.global.u64 	%rd9, %rd4;
	shl.b64 	%rd10, %rd1, 2;
	add.s64 	%rd11, %rd7, %rd10;
	ld.global.u32 	%r5, [%rd11];
	add.s64 	%rd12, %rd8, %rd10;
	ld.global.u32 	%r6, [%rd12];
	xor.b32  	%r7, %r6, %r5;
	add.s64 	%rd13, %rd9, %rd10;
	st.global.u32 	[%rd13], %r7;
$L__BB0_2:
	ret;

}


// ===== COMPILED SASS (sm_100) =====

	.target	sm_100

	.elftype	@"ET_EXEC"


//--------------------- .note.nv.tkinfo           --------------------------
	.section	.note.nv.tkinfo,"",@"SHT_NOTE"
	.sectionflags	@"SHF_NOTE_NV_TKINFO"
	.tkinfo
        /*0018*/ 	.word	0x00000002
        /*0030*/ 	.string	""
        /*0030*/ 	.string	"ptxas"
        /*0030*/ 	.string	"Cuda compilation tools, release 13.0, V13.0.88"
        /*0030*/ 	.string	"Build cuda_13.0.r13.0/compiler.36424714_0"
        /*0030*/ 	.string	"-arch sm_100 -m 64 "



//--------------------- .note.nv.cuinfo           --------------------------
	.section	.note.nv.cuinfo,"",@"SHT_NOTE"
	.sectionflags	@"SHF_NOTE_NV_CUINFO"
        /*0018*/ 	.short	0x0002
        /*001a*/ 	.short	0x0064
        /*001c*/ 	.short	0x0082
	.zero		2


//--------------------- .nv.info                  --------------------------
	.section	.nv.info,"",@"SHT_CUDA_INFO"
	.align	4


	//----- nvinfo : EIATTR_REGCOUNT
	.align		4
        /*0000*/ 	.byte	0x04, 0x2f
        /*0002*/ 	.short	(.L_1 - .L_0)
	.align		4
.L_0:
        /*0004*/ 	.word	index@(_Z18generate_decryptedPiS_S_x)
        /*0008*/ 	.word	0x0000000c


	//----- nvinfo : EIATTR_FRAME_SIZE
	.align		4
.L_1:
        /*000c*/ 	.byte	0x04, 0x11
        /*000e*/ 	.short	(.L_3 - .L_2)
	.align		4
.L_2:
        /*0010*/ 	.word	index@(_Z18generate_decryptedPiS_S_x)
        /*0014*/ 	.word	0x00000000


	//----- nvinfo : EIATTR_MIN_STACK_SIZE
	.align		4
.L_3:
        /*0018*/ 	.byte	0x04, 0x12
        /*001a*/ 	.short	(.L_5 - .L_4)
	.align		4
.L_4:
        /*001c*/ 	.word	index@(_Z18generate_decryptedPiS_S_x)
        /*0020*/ 	.word	0x00000000
.L_5:


//--------------------- .nv.compat                --------------------------
	.section	.nv.compat,"",@"SHT_CUDA_COMPAT_INFO"
	.align	4
        /*0000*/ 	.byte	0x02, 0x09, 0x00, 0x00, 0x02, 0x02, 0x01, 0x00, 0x02, 0x05, 0x05, 0x00, 0x03, 0x07, 0x01, 0x01
        /*0010*/ 	.byte	0x02, 0x03, 0x00, 0x00, 0x02, 0x06, 0x01, 0x00, 0x04, 0x0b, 0x08, 0x00, 0x09, 0x00, 0x00, 0x00
        /*0020*/ 	.byte	0x00, 0x00, 0x00, 0x00


//--------------------- .nv.info._Z18generate_decryptedPiS_S_x --------------------------
	.section	.nv.info._Z18generate_decryptedPiS_S_x,"",@"SHT_CUDA_INFO"
	.sectionflags	@""
	.align	4


	//----- nvinfo : EIATTR_CUDA_API_VERSION
	.align		4
        /*0000*/ 	.byte	0x04, 0x37
        /*0002*/ 	.short	(.L_7 - .L_6)
.L_6:
        /*0004*/ 	.word	0x00000082


	//----- nvinfo : EIATTR_KPARAM_INFO
	.align		4
.L_7:
        /*0008*/ 	.byte	0x04, 0x17
        /*000a*/ 	.short	(.L_9 - .L_8)
.L_8:
        /*000c*/ 	.word	0x00000000
        /*0010*/ 	.short	0x0003
        /*0012*/ 	.short	0x0018
        /*0014*/ 	.byte	0x00, 0xf0, 0x21, 0x00


	//----- nvinfo : EIATTR_KPARAM_INFO
	.align		4
.L_9:
        /*0018*/ 	.byte	0x04, 0x17
        /*001a*/ 	.short	(.L_11 - .L_10)
.L_10:
        /*001c*/ 	.word	0x00000000
        /*0020*/ 	.short	0x0002
        /*0022*/ 	.short	0x0010
        /*0024*/ 	.byte	0x00, 0xf5, 0x21, 0x00


	//----- nvinfo : EIATTR_KPARAM_INFO
	.align		4
.L_11:
        /*0028*/ 	.byte	0x04, 0x17
        /*002a*/ 	.short	(.L_13 - .L_12)
.L_12:
        /*002c*/ 	.word	0x00000000
        /*0030*/ 	.short	0x0001
        /*0032*/ 	.short	0x0008
        /*0034*/ 	.byte	0x00, 0xf5, 0x21, 0x00


	//----- nvinfo : EIATTR_KPARAM_INFO
	.align		4
.L_13:
        /*0038*/ 	.byte	0x04, 0x17
        /*003a*/ 	.short	(.L_15 - .L_14)
.L_14:
        /*003c*/ 	.word	0x00000000
        /*0040*/ 	.short	0x0000
        /*0042*/ 	.short	0x0000
        /*0044*/ 	.byte	0x00, 0xf5, 0x21, 0x00


	//----- nvinfo : EIATTR_SPARSE_MMA_MASK
	.align		4
.L_15:
        /*0048*/ 	.byte	0x03, 0x50
        /*004a*/ 	.short	0x0000


	//----- nvinfo : EIATTR_MAXREG_COUNT
	.align		4
        /*004c*/ 	.byte	0x03, 0x1b
        /*004e*/ 	.short	0x00ff


	//----- nvinfo : EIATTR_MERCURY_ISA_VERSION
	.align		4
        /*0050*/ 	.byte	0x03, 0x5f
        /*0052*/ 	.short	0x0101


	//----- nvinfo : EIATTR_VRC_CTA_INIT_COUNT
	.align		4
        /*0054*/ 	.byte	0x02, 0x4a
	.zero		1
	.zero		1


	//----- nvinfo : EIATTR_EXIT_INSTR_OFFSETS
	.align		4
        /*0058*/ 	.byte	0x04, 0x1c
        /*005a*/ 	.short	(.L_17 - .L_16)


	//   ....[0]....
.L_16:
        /*005c*/ 	.word	0x000000b0


	//   ....[1]....
        /*0060*/ 	.word	0x000001b0


	//----- nvinfo : EIATTR_CBANK_PARAM_SIZE
	.align		4
.L_17:
        /*0064*/ 	.byte	0x03, 0x19
        /*0066*/ 	.short	0x0020


	//----- nvinfo : EIATTR_PARAM_CBANK
	.align		4
        /*0068*/ 	.byte	0x04, 0x0a
        /*006a*/ 	.short	(.L_19 - .L_18)
	.align		4
.L_18:
        /*006c*/ 	.word	index@(.nv.constant0._Z18generate_decryptedPiS_S_x)
        /*0070*/ 	.short	0x0380
        /*0072*/ 	.short	0x0020


	//----- nvinfo : EIATTR_SW_WAR
	.align		4
.L_19:
        /*0074*/ 	.byte	0x04, 0x36
        /*0076*/ 	.short	(.L_21 - .L_20)
.L_20:
        /*0078*/ 	.word	0x00000008
.L_21:


//--------------------- .nv.callgraph             --------------------------
	.section	.nv.callgraph,"",@"SHT_CUDA_CALLGRAPH"
	.align	4
	.sectionentsize	8
	.align		4
        /*0000*/ 	.word	0x00000000
	.align		4
        /*0004*/ 	.word	0xffffffff
	.align		4
        /*0008*/ 	.word	0x00000000
	.align		4
        /*000c*/ 	.word	0xfffffffe
	.align		4
        /*0010*/ 	.word	0x00000000
	.align		4
        /*0014*/ 	.word	0xfffffffd
	.align		4
        /*0018*/ 	.word	0x00000000
	.align		4
        /*001c*/ 	.word	0xfffffffc


//--------------------- .text._Z18generate_decryptedPiS_S_x --------------------------
	.section	.text._Z18generate_decryptedPiS_S_x,"ax",@progbits
	.align	128
        .global         _Z18generate_decryptedPiS_S_x
        .type           _Z18generate_decryptedPiS_S_x,@function
        .size           _Z18generate_decryptedPiS_S_x,(.L_x_1 - _Z18generate_decryptedPiS_S_x)
        .other          _Z18generate_decryptedPiS_S_x,@"STO_CUDA_ENTRY STV_DEFAULT"
_Z18generate_decryptedPiS_S_x:
.text._Z18generate_decryptedPiS_S_x:
[----:B------:R-:W-:Y:S01]  /*0000*/  LDC R1, c[0x0][0x37c] ;  /* 0x0000df00ff017b82 */ /* 0x000fe20000000800 */
[----:B------:R-:W0:Y:S07]  /*0010*/  S2R R3, SR_TID.X ;  /* 0x0000000000037919 */ /* 0x000e2e0000002100 */
[----:B------:R-:W0:Y:S01]  /*0020*/  S2UR UR6, SR_CTAID.X ;  /* 0x00000000000679c3 */ /* 0x000e220000002500 */
[----:B------:R-:W1:Y:S07]  /*0030*/  LDCU.64 UR4, c[0x0][0x398] ;  /* 0x00007300ff0477ac */ /* 0x000e6e0008000a00 */
[----:B------:R-:W0:Y:S01]  /*0040*/  LDC R0, c[0x0][0x360] ;  /* 0x0000d800ff007b82 */ /* 0x000e220000000800 */
[----:B-1----:R-:W-:-:S02]  /*0050*/  USHF.R.U64 UR4, UR4, 0x2, UR5 ;  /* 0x0000000204047899 */ /* 0x002fc40008001205 */
[----:B------:R-:W-:-:S06]  /*0060*/  USHF.R.U32.HI UR5, URZ, 0x2, UR5 ;  /* 0x00000002ff057899 */ /* 0x000fcc0008011605 */
[----:B------:R-:W-:Y:S02]  /*0070*/  IMAD.U32 R2, RZ, RZ, UR5 ;  /* 0x00000005ff027e24 */ /* 0x000fe4000f8e00ff */
[----:B0-----:R-:W-:-:S05]  /*0080*/  IMAD R0, R0, UR6, R3 ;  /* 0x0000000600007c24 */ /* 0x001fca000f8e0203 */
[----:B------:R-:W-:-:S04]  /*0090*/  ISETP.LE.U32.AND P0, PT, R0, UR4, PT ;  /* 0x0000000400007c0c */ /* 0x000fc8000bf03070 */
[----:B------:R-:W-:-:S13]  /*00a0*/  ISETP.GE.U32.AND.EX P0, PT, R2, RZ, PT, P0 ;  /* 0x000000ff0200720c */ /* 0x000fda0003f06100 */
[----:B------:R-:W-:Y:S05]  /*00b0*/  @!P0 EXIT ;  /* 0x000000000000894d */ /* 0x000fea0003800000 */
[----:B------:R-:W0:Y:S01]  /*00c0*/  LDCU.128 UR8, c[0x0][0x380] ;  /* 0x00007000ff0877ac */ /* 0x000e220008000c00 */
[----:B------:R-:W-:Y:S01]  /*00d0*/  IMAD.SHL.U32 R6, R0, 0x4, RZ ;  /* 0x0000000400067824 */ /* 0x000fe200078e00ff */
[----:B------:R-:W-:Y:S01]  /*00e0*/  SHF.R.U32.HI R0, RZ, 0x1e, R0 ;  /* 0x0000001eff007819 */ /* 0x000fe20000011600 */
[----:B------:R-:W1:Y:S01]  /*00f0*/  LDCU.64 UR4, c[0x0][0x358] ;  /* 0x00006b00ff0477ac */ /* 0x000e620008000a00 */
[----:B------:R-:W2:Y:S02]  /*0100*/  LDCU.64 UR6, c[0x0][0x390] ;  /* 0x00007200ff0677ac */ /* 0x000ea40008000a00 */
[C---:B0-----:R-:W-:Y:S02]  /*0110*/  IADD3 R4, P1, PT, R6.reuse, UR10, RZ ;  /* 0x0000000a06047c10 */ /* 0x041fe4000ff3e0ff */
[----:B------:R-:W-:Y:S02]  /*0120*/  IADD3 R2, P0, PT, R6, UR8, RZ ;  /* 0x0000000806027c10 */ /* 0x000fe4000ff1e0ff */
[----:B------:R-:W-:-:S02]  /*0130*/  IADD3.X R5, PT, PT, R0, UR11, RZ, P1, !PT ;  /* 0x0000000b00057c10 */ /* 0x000fc40008ffe4ff */
[----:B------:R-:W-:-:S04]  /*0140*/  IADD3.X R3, PT, PT, R0, UR9, RZ, P0, !PT ;  /* 0x0000000900037c10 */ /* 0x000fc800087fe4ff */
[----:B-1----:R-:W3:Y:S04]  /*0150*/  LDG.E R5, desc[UR4][R4.64] ;  /* 0x0000000404057981 */ /* 0x002ee8000c1e1900 */
[----:B------:R-:W3:Y:S01]  /*0160*/  LDG.E R2, desc[UR4][R2.64] ;  /* 0x0000000402027981 */ /* 0x000ee2000c1e1900 */
[----:B--2---:R-:W-:-:S04]  /*0170*/  IADD3 R6, P0, PT, R6, UR6, RZ ;  /* 0x0000000606067c10 */ /* 0x004fc8000ff1e0ff */
[----:B------:R-:W-:Y:S02]  /*0180*/  IADD3.X R7, PT, PT, R0, UR7, RZ, P0, !PT ;  /* 0x0000000700077c10 */ /* 0x000fe400087fe4ff */
[----:B---3--:R-:W-:-:S05]  /*0190*/  LOP3.LUT R9, R5, R2, RZ, 0x3c, !PT ;  /* 0x0000000205097212 */ /* 0x008fca00078e3cff */
[----:B------:R-:W-:Y:S01]  /*01a0*/  STG.E desc[UR4][R6.64], R9 ;  /* 0x0000000906007986 */ /* 0x000fe2000c101904 */
[----:B------:R-:W-:Y:S05]  /*01b0*/  EXIT ;  /* 0x000000000000794d */ /* 0x000fea0003800000 */
.L_x_0:
[----:B------:R-:W-:-:S00]  /*01c0*/  BRA `(.L_x_0) ;  /* 0xfffffffc00fc7947 */ /* 0x000fc0000383ffff */
[----:B------:R-:W-:-:S00]  /*01d0*/  NOP ;  /* 0x0000000000007918 */ /* 0x000fc00000000000 */
        /* <DEDUP_REMOVED lines=10> */
.L_x_1:


//--------------------- .nv.shared.reserved.0     --------------------------
	.section	.nv.shared.reserved.0,"aw",@nobits
	.weak		__nv_reservedSMEM_offset_0_alias
	.size		__nv_reservedSMEM_offset_0_alias, 0, 64
	.other		__nv_reservedSMEM_offset_0_alias,@"STO_CUDA_RESERVED_SHARED STV_DEFAULT"
__nv_reservedSMEM_offset_0_alias:
	.zero		0
	.zero		64


//--------------------- .nv.constant0._Z18generate_decryptedPiS_S_x --------------------------
	.section	.nv.constant0._Z18generate_decryptedPiS_S_x,"a",@progbits
	.sectionflags	@""
	.align	4
.nv.constant0._Z18generate_decryptedPiS_S_x:
	.zero		928


//--------------------- SYMBOLS --------------------------

	.type		.nv.reservedSmem.offset0,@object
	.size		.nv.reservedSmem.offset0,0x4
